//
// Generated by NVIDIA NVVM Compiler
//
// Compiler Build ID: CL-36424714
// Cuda compilation tools, release 13.0, V13.0.88
// Based on NVVM 20.0.0
//

.version 9.0
.target sm_100
.address_size 64

	// .globl	_ZN4xstd4cuda6detail29KernelComputeAssociationSizesEPKiPim

.visible .entry _ZN4xstd4cuda6detail29KernelComputeAssociationSizesEPKiPim(
	.param .u64 .ptr .align 1 _ZN4xstd4cuda6detail29KernelComputeAssociationSizesEPKiPim_param_0,
	.param .u64 .ptr .align 1 _ZN4xstd4cuda6detail29KernelComputeAssociationSizesEPKiPim_param_1,
	.param .u64 _ZN4xstd4cuda6detail29KernelComputeAssociationSizesEPKiPim_param_2
)
{
	.reg .pred 	%p<3>;
	.reg .b32 	%r<7>;
	.reg .b64 	%rd<11>;

	ld.param.u64 	%rd2, [_ZN4xstd4cuda6detail29KernelComputeAssociationSizesEPKiPim_param_0];
	ld.param.u64 	%rd3, [_ZN4xstd4cuda6detail29KernelComputeAssociationSizesEPKiPim_param_1];
	ld.param.u64 	%rd4, [_ZN4xstd4cuda6detail29KernelComputeAssociationSizesEPKiPim_param_2];
	mov.u32 	%r2, %ctaid.x;
	mov.u32 	%r3, %ntid.x;
	mov.u32 	%r4, %tid.x;
	mad.lo.s32 	%r5, %r2, %r3, %r4;
	cvt.u64.u32 	%rd1, %r5;
	setp.le.u64 	%p1, %rd4, %rd1;
	@%p1 bra 	$L__BB0_3;
	cvta.to.global.u64 	%rd5, %rd2;
	shl.b64 	%rd6, %rd1, 2;
	add.s64 	%rd7, %rd5, %rd6;
	ld.global.u32 	%r1, [%rd7];
	setp.lt.s32 	%p2, %r1, 0;
	@%p2 bra 	$L__BB0_3;
	cvta.to.global.u64 	%rd8, %rd3;
	mul.wide.u32 	%rd9, %r1, 4;
	add.s64 	%rd10, %rd8, %rd9;
	atom.global.add.u32 	%r6, [%rd10], 1;
$L__BB0_3:
	ret;

}


// ===== COMPILED SASS (sm_100) =====

	.target	sm_100

	.elftype	@"ET_EXEC"


//--------------------- .note.nv.tkinfo           --------------------------
	.section	.note.nv.tkinfo,"",@"SHT_NOTE"
	.sectionflags	@"SHF_NOTE_NV_TKINFO"
	.tkinfo
        /*0018*/ 	.word	0x00000002
        /*0030*/ 	.string	""
        /*0030*/ 	.string	"ptxas"
        /*0030*/ 	.string	"Cuda compilation tools, release 13.0, V13.0.88"
        /*0030*/ 	.string	"Build cuda_13.0.r13.0/compiler.36424714_0"
        /*0030*/ 	.string	"-arch sm_100 -m 64 "



//--------------------- .note.nv.cuinfo           --------------------------
	.section	.note.nv.cuinfo,"",@"SHT_NOTE"
	.sectionflags	@"SHF_NOTE_NV_CUINFO"
        /*0018*/ 	.short	0x0002
        /*001a*/ 	.short	0x0064
        /*001c*/ 	.short	0x0082
	.zero		2


//--------------------- .nv.info                  --------------------------
	.section	.nv.info,"",@"SHT_CUDA_INFO"
	.align	4


	//----- nvinfo : EIATTR_REGCOUNT
	.align		4
        /*0000*/ 	.byte	0x04, 0x2f
        /*0002*/ 	.short	(.L_1 - .L_0)
	.align		4
.L_0:
        /*0004*/ 	.word	index@(_ZN4xstd4cuda6detail29KernelComputeAssociationSizesEPKiPim)
        /*0008*/ 	.word	0x0000000a


	//----- nvinfo : EIATTR_FRAME_SIZE
	.align		4
.L_1:
        /*000c*/ 	.byte	0x04, 0x11
        /*000e*/ 	.short	(.L_3 - .L_2)
	.align		4
.L_2:
        /*0010*/ 	.word	index@(_ZN4xstd4cuda6detail29KernelComputeAssociationSizesEPKiPim)
        /*0014*/ 	.word	0x00000000


	//----- nvinfo : EIATTR_MIN_STACK_SIZE
	.align		4
.L_3:
        /*0018*/ 	.byte	0x04, 0x12
        /*001a*/ 	.short	(.L_5 - .L_4)
	.align		4
.L_4:
        /*001c*/ 	.word	index@(_ZN4xstd4cuda6detail29KernelComputeAssociationSizesEPKiPim)
        /*0020*/ 	.word	0x00000000
.L_5:


//--------------------- .nv.compat                --------------------------
	.section	.nv.compat,"",@"SHT_CUDA_COMPAT_INFO"
	.align	4
        /*0000*/ 	.byte	0x02, 0x09, 0x00, 0x00, 0x02, 0x02, 0x01, 0x00, 0x02, 0x05, 0x05, 0x00, 0x03, 0x07, 0x01, 0x01
        /*0010*/ 	.byte	0x02, 0x03, 0x00, 0x00, 0x02, 0x06, 0x01, 0x00, 0x04, 0x0b, 0x08, 0x00, 0x09, 0x00, 0x00, 0x00
        /*0020*/ 	.byte	0x00, 0x00, 0x00, 0x00


//--------------------- .nv.info._ZN4xstd4cuda6detail29KernelComputeAssociationSizesEPKiPim --------------------------
	.section	.nv.info._ZN4xstd4cuda6detail29KernelComputeAssociationSizesEPKiPim,"",@"SHT_CUDA_INFO"
	.sectionflags	@""
	.align	4


	//----- nvinfo : EIATTR_CUDA_API_VERSION
	.align		4
        /*0000*/ 	.byte	0x04, 0x37
        /*0002*/ 	.short	(.L_7 - .L_6)
.L_6:
        /*0004*/ 	.word	0x00000082


	//----- nvinfo : EIATTR_KPARAM_INFO
	.align		4
.L_7:
        /*0008*/ 	.byte	0x04, 0x17
        /*000a*/ 	.short	(.L_9 - .L_8)
.L_8:
        /*000c*/ 	.word	0x00000000
        /*0010*/ 	.short	0x0002
        /*0012*/ 	.short	0x0010
        /*0014*/ 	.byte	0x00, 0xf0, 0x21, 0x00


	//----- nvinfo : EIATTR_KPARAM_INFO
	.align		4
.L_9:
        /*0018*/ 	.byte	0x04, 0x17
        /*001a*/ 	.short	(.L_11 - .L_10)
.L_10:
        /*001c*/ 	.word	0x00000000
        /*0020*/ 	.short	0x0001
        /*0022*/ 	.short	0x0008
        /*0024*/ 	.byte	0x00, 0xf5, 0x21, 0x00


	//----- nvinfo : EIATTR_KPARAM_INFO
	.align		4
.L_11:
        /*0028*/ 	.byte	0x04, 0x17
        /*002a*/ 	.short	(.L_13 - .L_12)
.L_12:
        /*002c*/ 	.word	0x00000000
        /*0030*/ 	.short	0x0000
        /*0032*/ 	.short	0x0000
        /*0034*/ 	.byte	0x00, 0xf5, 0x21, 0x00


	//----- nvinfo : EIATTR_SPARSE_MMA_MASK
	.align		4
.L_13:
        /*0038*/ 	.byte	0x03, 0x50
        /*003a*/ 	.short	0x0000


	//----- nvinfo : EIATTR_MAXREG_COUNT
	.align		4
        /*003c*/ 	.byte	0x03, 0x1b
        /*003e*/ 	.short	0x00ff


	//----- nvinfo : EIATTR_MERCURY_ISA_VERSION
	.align		4
        /*0040*/ 	.byte	0x03, 0x5f
        /*0042*/ 	.short	0x0101


	//----- nvinfo : EIATTR_VRC_CTA_INIT_COUNT
	.align		4
        /*0044*/ 	.byte	0x02, 0x4a
	.zero		1
	.zero		1


	//----- nvinfo : EIATTR_EXIT_INSTR_OFFSETS
	.align		4
        /*0048*/ 	.byte	0x04, 0x1c
        /*004a*/ 	.short	(.L_15 - .L_14)


	//   ....[0]....
.L_14:
        /*004c*/ 	.word	0x00000080


	//   ....[1]....
        /*0050*/ 	.word	0x000000f0


	//   ....[2]....
        /*0054*/ 	.word	0x00000140


	//----- nvinfo : EIATTR_CBANK_PARAM_SIZE
	.align		4
.L_15:
        /*0058*/ 	.byte	0x03, 0x19
        /*005a*/ 	.short	0x0018


	//----- nvinfo : EIATTR_PARAM_CBANK
	.align		4
        /*005c*/ 	.byte	0x04, 0x0a
        /*005e*/ 	.short	(.L_17 - .L_16)
	.align		4
.L_16:
        /*0060*/ 	.word	index@(.nv.constant0._ZN4xstd4cuda6detail29KernelComputeAssociationSizesEPKiPim)
        /*0064*/ 	.short	0x0380
        /*0066*/ 	.short	0x0018


	//----- nvinfo : EIATTR_SW_WAR
	.align		4
.L_17:
        /*0068*/ 	.byte	0x04, 0x36
        /*006a*/ 	.short	(.L_19 - .L_18)
.L_18:
        /*006c*/ 	.word	0x00000008
.L_19:


//--------------------- .nv.callgraph             --------------------------
	.section	.nv.callgraph,"",@"SHT_CUDA_CALLGRAPH"
	.align	4
	.sectionentsize	8
	.align		4
        /*0000*/ 	.word	0x00000000
	.align		4
        /*0004*/ 	.word	0xffffffff
	.align		4
        /*0008*/ 	.word	0x00000000
	.align		4
        /*000c*/ 	.word	0xfffffffe
	.align		4
        /*0010*/ 	.word	0x00000000
	.align		4
        /*0014*/ 	.word	0xfffffffd
	.align		4
        /*0018*/ 	.word	0x00000000
	.align		4
        /*001c*/ 	.word	0xfffffffc


//--------------------- .text._ZN4xstd4cuda6detail29KernelComputeAssociationSizesEPKiPim --------------------------
	.section	.text._ZN4xstd4cuda6detail29KernelComputeAssociationSizesEPKiPim,"ax",@progbits
	.align	128
        .global         _ZN4xstd4cuda6detail29KernelComputeAssociationSizesEPKiPim
        .type           _ZN4xstd4cuda6detail29KernelComputeAssociationSizesEPKiPim,@function
        .size           _ZN4xstd4cuda6detail29KernelComputeAssociationSizesEPKiPim,(.L_x_1 - _ZN4xstd4cuda6detail29KernelComputeAssociationSizesEPKiPim)
        .other          _ZN4xstd4cuda6detail29KernelComputeAssociationSizesEPKiPim,@"STO_CUDA_ENTRY STV_DEFAULT"
_ZN4xstd4cuda6detail29KernelComputeAssociationSizesEPKiPim:
.text._ZN4xstd4cuda6detail29KernelComputeAssociationSizesEPKiPim:
[----:B------:R-:W-:Y:S01]  /*0000*/  LDC R1, c[0x0][0x37c] ;  /* 0x0000df00ff017b82 */ /* 0x000fe20000000800 */
[----:B------:R-:W0:Y:S07]  /*0010*/  S2R R3, SR_TID.X ;  /* 0x0000000000037919 */ /* 0x000e2e0000002100 */
[----:B------:R-:W0:Y:S01]  /*0020*/  S2UR UR4, SR_CTAID.X ;  /* 0x00000000000479c3 */ /* 0x000e220000002500 */
[----:B------:R-:W1:Y:S07]  /*0030*/  LDCU.64 UR6, c[0x0][0x390] ;  /* 0x00007200ff0677ac */ /* 0x000e6e0008000a00 */
[----:B------:R-:W0:Y:S02]  /*0040*/  LDC R0, c[0x0][0x360] ;  /* 0x0000d800ff007b82 */ /* 0x000e240000000800 */
[----:B0-----:R-:W-:-:S05]  /*0050*/  IMAD R0, R0, UR4, R3 ;  /* 0x0000000400007c24 */ /* 0x001fca000f8e0203 */
[----:B-1----:R-:W-:-:S04]  /*0060*/  ISETP.GE.U32.AND P0, PT, R0, UR6, PT ;  /* 0x0000000600007c0c */ /* 0x002fc8000bf06070 */
[----:B------:R-:W-:-:S13]  /*0070*/  ISETP.GE.U32.AND.EX P0, PT, RZ, UR7, PT, P0 ;  /* 0x00000007ff007c0c */ /* 0x000fda000bf06100 */
[----:B------:R-:W-:Y:S05]  /*0080*/  @P0 EXIT ;  /* 0x000000000000094d */ /* 0x000fea0003800000 */
[----:B------:R-:W0:Y:S01]  /*0090*/  LDCU.64 UR6, c[0x0][0x380] ;  /* 0x00007000ff0677ac */ /* 0x000e220008000a00 */
[----:B------:R-:W1:Y:S01]  /*00a0*/  LDCU.64 UR4, c[0x0][0x358] ;  /* 0x00006b00ff0477ac */ /* 0x000e620008000a00 */
[----:B0-----:R-:W-:-:S04]  /*00b0*/  LEA R2, P0, R0, UR6, 0x2 ;  /* 0x0000000600027c11 */ /* 0x001fc8000f8010ff */
[----:B------:R-:W-:-:S05]  /*00c0*/  LEA.HI.X R3, R0, UR7, RZ, 0x2, P0 ;  /* 0x0000000700037c11 */ /* 0x000fca00080f14ff */
[----:B-1----:R-:W2:Y:S02]  /*00d0*/  LDG.E R5, desc[UR4][R2.64] ;  /* 0x0000000402057981 */ /* 0x002ea4000c1e1900 */
[----:B--2---:R-:W-:-:S13]  /*00e0*/  ISETP.GE.AND P0, PT, R5, RZ, PT ;  /* 0x000000ff0500720c */ /* 0x004fda0003f06270 */
[----:B------:R-:W-:Y:S05]  /*00f0*/  @!P0 EXIT ;  /* 0x000000000000894d */ /* 0x000fea0003800000 */
[----:B------:R-:W0:Y:S01]  /*0100*/  LDC.64 R2, c[0x0][0x388] ;  /* 0x0000e200ff027b82 */ /* 0x000e220000000a00 */
[----:B------:R-:W-:Y:S02]  /*0110*/  IMAD.MOV.U32 R7, RZ, RZ, 0x1 ;  /* 0x00000001ff077424 */ /* 0x000fe400078e00ff */
[----:B0-----:R-:W-:-:S05]  /*0120*/  IMAD.WIDE.U32 R2, R5, 0x4, R2 ;  /* 0x0000000405027825 */ /* 0x001fca00078e0002 */
[----:B------:R-:W-:Y:S01]  /*0130*/  REDG.E.ADD.STRONG.GPU desc[UR4][R2.64], R7 ;  /* 0x000000070200798e */ /* 0x000fe2000c12e104 */
[----:B------:R-:W-:Y:S05]  /*0140*/  EXIT ;  /* 0x000000000000794d */ /* 0x000fea0003800000 */
.L_x_0:
[----:B------:R-:W-:-:S00]  /*0150*/  BRA `(.L_x_0) ;  /* 0xfffffffc00fc7947 */ /* 0x000fc0000383ffff */
[----:B------:R-:W-:-:S00]  /*0160*/  NOP ;  /* 0x0000000000007918 */ /* 0x000fc00000000000 */
        /* <DEDUP_REMOVED lines=9> */
.L_x_1:


//--------------------- .nv.shared.reserved.0     --------------------------
	.section	.nv.shared.reserved.0,"aw",@nobits
	.weak		__nv_reservedSMEM_offset_0_alias
	.size		__nv_reservedSMEM_offset_0_alias, 0, 64
	.other		__nv_reservedSMEM_offset_0_alias,@"STO_CUDA_RESERVED_SHARED STV_DEFAULT"
__nv_reservedSMEM_offset_0_alias:
	.zero		0
	.zero		64


//--------------------- .nv.constant0._ZN4xstd4cuda6detail29KernelComputeAssociationSizesEPKiPim --------------------------
	.section	.nv.constant0._ZN4xstd4cuda6detail29KernelComputeAssociationSizesEPKiPim,"a",@progbits
	.sectionflags	@""
	.align	4
.nv.constant0._ZN4xstd4cuda6detail29KernelComputeAssociationSizesEPKiPim:
	.zero		920


//--------------------- SYMBOLS --------------------------

	.type		.nv.reservedSmem.offset0,@object
	.size		.nv.reservedSmem.offset0,0x4
